//
// Generated by NVIDIA NVVM Compiler
//
// Compiler Build ID: CL-36424714
// Cuda compilation tools, release 13.0, V13.0.88
// Based on NVVM 20.0.0
//

.version 9.0
.target sm_100
.address_size 64

	// .globl	_Z13test_overheadPjS_j
.extern .shared .align 16 .b8 sdata[];

.visible .entry _Z13test_overheadPjS_j(
	.param .u64 .ptr .align 1 _Z13test_overheadPjS_j_param_0,
	.param .u64 .ptr .align 1 _Z13test_overheadPjS_j_param_1,
	.param .u32 _Z13test_overheadPjS_j_param_2
)
{


	ret;

}
	// .globl	_Z18test_overhead_initPjS_j
.visible .entry _Z18test_overhead_initPjS_j(
	.param .u64 .ptr .align 1 _Z18test_overhead_initPjS_j_param_0,
	.param .u64 .ptr .align 1 _Z18test_overhead_initPjS_j_param_1,
	.param .u32 _Z18test_overhead_initPjS_j_param_2
)
{


	ret;

}
	// .globl	_Z21test_read_global_coelPjS_j
.visible .entry _Z21test_read_global_coelPjS_j(
	.param .u64 .ptr .align 1 _Z21test_read_global_coelPjS_j_param_0,
	.param .u64 .ptr .align 1 _Z21test_read_global_coelPjS_j_param_1,
	.param .u32 _Z21test_read_global_coelPjS_j_param_2
)
{


	ret;

}
	// .globl	_Z24test_read_global_noncoelPjS_j
.visible .entry _Z24test_read_global_noncoelPjS_j(
	.param .u64 .ptr .align 1 _Z24test_read_global_noncoelPjS_j_param_0,
	.param .u64 .ptr .align 1 _Z24test_read_global_noncoelPjS_j_param_1,
	.param .u32 _Z24test_read_global_noncoelPjS_j_param_2
)
{


	ret;

}
	// .globl	_Z17test_write_globalPjS_j
.visible .entry _Z17test_write_globalPjS_j(
	.param .u64 .ptr .align 1 _Z17test_write_globalPjS_j_param_0,
	.param .u64 .ptr .align 1 _Z17test_write_globalPjS_j_param_1,
	.param .u32 _Z17test_write_globalPjS_j_param_2
)
{
	.reg .pred 	%p<2>;
	.reg .b32 	%r<5>;
	.reg .b64 	%rd<5>;

	ld.param.u64 	%rd1, [_Z17test_write_globalPjS_j_param_0];
	mov.u32 	%r2, %tid.x;
	mov.u32 	%r3, %ntid.x;
	mov.u32 	%r4, %ctaid.x;
	mad.lo.s32 	%r1, %r3, %r4, %r2;
	setp.gt.u32 	%p1, %r1, 536870911;
	@%p1 bra 	$L__BB4_2;
	cvta.to.global.u64 	%rd2, %rd1;
	mul.wide.u32 	%rd3, %r1, 4;
	add.s64 	%rd4, %rd2, %rd3;
	st.global.u32 	[%rd4], %r1;
$L__BB4_2:
	ret;

}
	// .globl	_Z17test_write_sharedPjS_j
.visible .entry _Z17test_write_sharedPjS_j(
	.param .u64 .ptr .align 1 _Z17test_write_sharedPjS_j_param_0,
	.param .u64 .ptr .align 1 _Z17test_write_sharedPjS_j_param_1,
	.param .u32 _Z17test_write_sharedPjS_j_param_2
)
{
	.reg .pred 	%p<2>;
	.reg .b32 	%r<8>;

	mov.u32 	%r1, %tid.x;
	mov.u32 	%r3, %ntid.x;
	mov.u32 	%r4, %ctaid.x;
	mad.lo.s32 	%r2, %r3, %r4, %r1;
	setp.gt.u32 	%p1, %r2, 536870911;
	@%p1 bra 	$L__BB5_2;
	shl.b32 	%r5, %r1, 2;
	mov.u32 	%r6, sdata;
	add.s32 	%r7, %r6, %r5;
	st.shared.u32 	[%r7], %r2;
$L__BB5_2:
	ret;

}


// ===== COMPILED SASS (sm_100) =====

	.target	sm_100

	.elftype	@"ET_EXEC"


//--------------------- .note.nv.tkinfo           --------------------------
	.section	.note.nv.tkinfo,"",@"SHT_NOTE"
	.sectionflags	@"SHF_NOTE_NV_TKINFO"
	.tkinfo
        /*0018*/ 	.word	0x00000002
        /*0030*/ 	.string	""
        /*0030*/ 	.string	"ptxas"
        /*0030*/ 	.string	"Cuda compilation tools, release 13.0, V13.0.88"
        /*0030*/ 	.string	"Build cuda_13.0.r13.0/compiler.36424714_0"
        /*0030*/ 	.string	"-arch sm_100 -m 64 "



//--------------------- .note.nv.cuinfo           --------------------------
	.section	.note.nv.cuinfo,"",@"SHT_NOTE"
	.sectionflags	@"SHF_NOTE_NV_CUINFO"
        /*0018*/ 	.short	0x0002
        /*001a*/ 	.short	0x0064
        /*001c*/ 	.short	0x0082
	.zero		2


//--------------------- .nv.info                  --------------------------
	.section	.nv.info,"",@"SHT_CUDA_INFO"
	.align	4


	//----- nvinfo : EIATTR_REGCOUNT
	.align		4
        /*0000*/ 	.byte	0x04, 0x2f
        /*0002*/ 	.short	(.L_1 - .L_0)
	.align		4
.L_0:
        /*0004*/ 	.word	index@(_Z13test_overheadPjS_j)
        /*0008*/ 	.word	0x00000004


	//----- nvinfo : EIATTR_FRAME_SIZE
	.align		4
.L_1:
        /*000c*/ 	.byte	0x04, 0x11
        /*000e*/ 	.short	(.L_3 - .L_2)
	.align		4
.L_2:
        /*0010*/ 	.word	index@(_Z13test_overheadPjS_j)
        /*0014*/ 	.word	0x00000000


	//----- nvinfo : EIATTR_REGCOUNT
	.align		4
.L_3:
        /*0018*/ 	.byte	0x04, 0x2f
        /*001a*/ 	.short	(.L_5 - .L_4)
	.align		4
.L_4:
        /*001c*/ 	.word	index@(_Z18test_overhead_initPjS_j)
        /*0020*/ 	.word	0x00000004


	//----- nvinfo : EIATTR_FRAME_SIZE
	.align		4
.L_5:
        /*0024*/ 	.byte	0x04, 0x11
        /*0026*/ 	.short	(.L_7 - .L_6)
	.align		4
.L_6:
        /*0028*/ 	.word	index@(_Z18test_overhead_initPjS_j)
        /*002c*/ 	.word	0x00000000


	//----- nvinfo : EIATTR_REGCOUNT
	.align		4
.L_7:
        /*0030*/ 	.byte	0x04, 0x2f
        /*0032*/ 	.short	(.L_9 - .L_8)
	.align		4
.L_8:
        /*0034*/ 	.word	index@(_Z21test_read_global_coelPjS_j)
        /*0038*/ 	.word	0x00000004


	//----- nvinfo : EIATTR_FRAME_SIZE
	.align		4
.L_9:
        /*003c*/ 	.byte	0x04, 0x11
        /*003e*/ 	.short	(.L_11 - .L_10)
	.align		4
.L_10:
        /*0040*/ 	.word	index@(_Z21test_read_global_coelPjS_j)
        /*0044*/ 	.word	0x00000000


	//----- nvinfo : EIATTR_REGCOUNT
	.align		4
.L_11:
        /*0048*/ 	.byte	0x04, 0x2f
        /*004a*/ 	.short	(.L_13 - .L_12)
	.align		4
.L_12:
        /*004c*/ 	.word	index@(_Z24test_read_global_noncoelPjS_j)
        /*0050*/ 	.word	0x00000004


	//----- nvinfo : EIATTR_FRAME_SIZE
	.align		4
.L_13:
        /*0054*/ 	.byte	0x04, 0x11
        /*0056*/ 	.short	(.L_15 - .L_14)
	.align		4
.L_14:
        /*0058*/ 	.word	index@(_Z24test_read_global_noncoelPjS_j)
        /*005c*/ 	.word	0x00000000


	//----- nvinfo : EIATTR_REGCOUNT
	.align		4
.L_15:
        /*0060*/ 	.byte	0x04, 0x2f
        /*0062*/ 	.short	(.L_17 - .L_16)
	.align		4
.L_16:
        /*0064*/ 	.word	index@(_Z17test_write_globalPjS_j)
        /*0068*/ 	.word	0x00000008


	//----- nvinfo : EIATTR_FRAME_SIZE
	.align		4
.L_17:
        /*006c*/ 	.byte	0x04, 0x11
        /*006e*/ 	.short	(.L_19 - .L_18)
	.align		4
.L_18:
        /*0070*/ 	.word	index@(_Z17test_write_globalPjS_j)
        /*0074*/ 	.word	0x00000000


	//----- nvinfo : EIATTR_REGCOUNT
	.align		4
.L_19:
        /*0078*/ 	.byte	0x04, 0x2f
        /*007a*/ 	.short	(.L_21 - .L_20)
	.align		4
.L_20:
        /*007c*/ 	.word	index@(_Z17test_write_sharedPjS_j)
        /*0080*/ 	.word	0x00000006


	//----- nvinfo : EIATTR_FRAME_SIZE
	.align		4
.L_21:
        /*0084*/ 	.byte	0x04, 0x11
        /*0086*/ 	.short	(.L_23 - .L_22)
	.align		4
.L_22:
        /*0088*/ 	.word	index@(_Z17test_write_sharedPjS_j)
        /*008c*/ 	.word	0x00000000


	//----- nvinfo : EIATTR_MIN_STACK_SIZE
	.align		4
.L_23:
        /*0090*/ 	.byte	0x04, 0x12
        /*0092*/ 	.short	(.L_25 - .L_24)
	.align		4
.L_24:
        /*0094*/ 	.word	index@(_Z17test_write_sharedPjS_j)
        /*0098*/ 	.word	0x00000000


	//----- nvinfo : EIATTR_MIN_STACK_SIZE
	.align		4
.L_25:
        /*009c*/ 	.byte	0x04, 0x12
        /*009e*/ 	.short	(.L_27 - .L_26)
	.align		4
.L_26:
        /*00a0*/ 	.word	index@(_Z17test_write_globalPjS_j)
        /*00a4*/ 	.word	0x00000000


	//----- nvinfo : EIATTR_MIN_STACK_SIZE
	.align		4
.L_27:
        /*00a8*/ 	.byte	0x04, 0x12
        /*00aa*/ 	.short	(.L_29 - .L_28)
	.align		4
.L_28:
        /*00ac*/ 	.word	index@(_Z24test_read_global_noncoelPjS_j)
        /*00b0*/ 	.word	0x00000000


	//----- nvinfo : EIATTR_MIN_STACK_SIZE
	.align		4
.L_29:
        /*00b4*/ 	.byte	0x04, 0x12
        /*00b6*/ 	.short	(.L_31 - .L_30)
	.align		4
.L_30:
        /*00b8*/ 	.word	index@(_Z21test_read_global_coelPjS_j)
        /*00bc*/ 	.word	0x00000000


	//----- nvinfo : EIATTR_MIN_STACK_SIZE
	.align		4
.L_31:
        /*00c0*/ 	.byte	0x04, 0x12
        /*00c2*/ 	.short	(.L_33 - .L_32)
	.align		4
.L_32:
        /*00c4*/ 	.word	index@(_Z18test_overhead_initPjS_j)
        /*00c8*/ 	.word	0x00000000


	//----- nvinfo : EIATTR_MIN_STACK_SIZE
	.align		4
.L_33:
        /*00cc*/ 	.byte	0x04, 0x12
        /*00ce*/ 	.short	(.L_35 - .L_34)
	.align		4
.L_34:
        /*00d0*/ 	.word	index@(_Z13test_overheadPjS_j)
        /*00d4*/ 	.word	0x00000000
.L_35:


//--------------------- .nv.compat                --------------------------
	.section	.nv.compat,"",@"SHT_CUDA_COMPAT_INFO"
	.align	4
        /*0000*/ 	.byte	0x02, 0x09, 0x00, 0x00, 0x02, 0x02, 0x01, 0x00, 0x02, 0x05, 0x05, 0x00, 0x03, 0x07, 0x01, 0x01
        /*0010*/ 	.byte	0x02, 0x03, 0x00, 0x00, 0x02, 0x06, 0x01, 0x00, 0x04, 0x0b, 0x08, 0x00, 0x09, 0x00, 0x00, 0x00
        /*0020*/ 	.byte	0x00, 0x00, 0x00, 0x00


//--------------------- .nv.info._Z17test_write_sharedPjS_j --------------------------
	.section	.nv.info._Z17test_write_sharedPjS_j,"",@"SHT_CUDA_INFO"
	.sectionflags	@""
	.align	4


	//----- nvinfo : EIATTR_CUDA_API_VERSION
	.align		4
        /*0000*/ 	.byte	0x04, 0x37
        /*0002*/ 	.short	(.L_37 - .L_36)
.L_36:
        /*0004*/ 	.word	0x00000082


	//----- nvinfo : EIATTR_KPARAM_INFO
	.align		4
.L_37:
        /*0008*/ 	.byte	0x04, 0x17
        /*000a*/ 	.short	(.L_39 - .L_38)
.L_38:
        /*000c*/ 	.word	0x00000000
        /*0010*/ 	.short	0x0002
        /*0012*/ 	.short	0x0010
        /*0014*/ 	.byte	0x00, 0xf0, 0x11, 0x00


	//----- nvinfo : EIATTR_KPARAM_INFO
	.align		4
.L_39:
        /*0018*/ 	.byte	0x04, 0x17
        /*001a*/ 	.short	(.L_41 - .L_40)
.L_40:
        /*001c*/ 	.word	0x00000000
        /*0020*/ 	.short	0x0001
        /*0022*/ 	.short	0x0008
        /*0024*/ 	.byte	0x00, 0xf5, 0x21, 0x00


	//----- nvinfo : EIATTR_KPARAM_INFO
	.align		4
.L_41:
        /*0028*/ 	.byte	0x04, 0x17
        /*002a*/ 	.short	(.L_43 - .L_42)
.L_42:
        /*002c*/ 	.word	0x00000000
        /*0030*/ 	.short	0x0000
        /*0032*/ 	.short	0x0000
        /*0034*/ 	.byte	0x00, 0xf5, 0x21, 0x00


	//----- nvinfo : EIATTR_SPARSE_MMA_MASK
	.align		4
.L_43:
        /*0038*/ 	.byte	0x03, 0x50
        /*003a*/ 	.short	0x0000


	//----- nvinfo : EIATTR_MAXREG_COUNT
	.align		4
        /*003c*/ 	.byte	0x03, 0x1b
        /*003e*/ 	.short	0x00ff


	//----- nvinfo : EIATTR_MERCURY_ISA_VERSION
	.align		4
        /*0040*/ 	.byte	0x03, 0x5f
        /*0042*/ 	.short	0x0101


	//----- nvinfo : EIATTR_VRC_CTA_INIT_COUNT
	.align		4
        /*0044*/ 	.byte	0x02, 0x4a
	.zero		1
	.zero		1


	//----- nvinfo : EIATTR_EXIT_INSTR_OFFSETS
	.align		4
        /*0048*/ 	.byte	0x04, 0x1c
        /*004a*/ 	.short	(.L_45 - .L_44)


	//   ....[0]....
.L_44:
        /*004c*/ 	.word	0x00000060


	//   ....[1]....
        /*0050*/ 	.word	0x000000c0


	//----- nvinfo : EIATTR_CBANK_PARAM_SIZE
	.align		4
.L_45:
        /*0054*/ 	.byte	0x03, 0x19
        /*0056*/ 	.short	0x0014


	//----- nvinfo : EIATTR_PARAM_CBANK
	.align		4
        /*0058*/ 	.byte	0x04, 0x0a
        /*005a*/ 	.short	(.L_47 - .L_46)
	.align		4
.L_46:
        /*005c*/ 	.word	index@(.nv.constant0._Z17test_write_sharedPjS_j)
        /*0060*/ 	.short	0x0380
        /*0062*/ 	.short	0x0014


	//----- nvinfo : EIATTR_SW_WAR
	.align		4
.L_47:
        /*0064*/ 	.byte	0x04, 0x36
        /*0066*/ 	.short	(.L_49 - .L_48)
.L_48:
        /*0068*/ 	.word	0x00000008
.L_49:


//--------------------- .nv.info._Z17test_write_globalPjS_j --------------------------
	.section	.nv.info._Z17test_write_globalPjS_j,"",@"SHT_CUDA_INFO"
	.sectionflags	@""
	.align	4


	//----- nvinfo : EIATTR_CUDA_API_VERSION
	.align		4
        /*0000*/ 	.byte	0x04, 0x37
        /*0002*/ 	.short	(.L_51 - .L_50)
.L_50:
        /*0004*/ 	.word	0x00000082


	//----- nvinfo : EIATTR_KPARAM_INFO
	.align		4
.L_51:
        /*0008*/ 	.byte	0x04, 0x17
        /*000a*/ 	.short	(.L_53 - .L_52)
.L_52:
        /*000c*/ 	.word	0x00000000
        /*0010*/ 	.short	0x0002
        /*0012*/ 	.short	0x0010
        /*0014*/ 	.byte	0x00, 0xf0, 0x11, 0x00


	//----- nvinfo : EIATTR_KPARAM_INFO
	.align		4
.L_53:
        /*0018*/ 	.byte	0x04, 0x17
        /*001a*/ 	.short	(.L_55 - .L_54)
.L_54:
        /*001c*/ 	.word	0x00000000
        /*0020*/ 	.short	0x0001
        /*0022*/ 	.short	0x0008
        /*0024*/ 	.byte	0x00, 0xf5, 0x21, 0x00


	//----- nvinfo : EIATTR_KPARAM_INFO
	.align		4
.L_55:
        /*0028*/ 	.byte	0x04, 0x17
        /*002a*/ 	.short	(.L_57 - .L_56)
.L_56:
        /*002c*/ 	.word	0x00000000
        /*0030*/ 	.short	0x0000
        /*0032*/ 	.short	0x0000
        /*0034*/ 	.byte	0x00, 0xf5, 0x21, 0x00


	//----- nvinfo : EIATTR_SPARSE_MMA_MASK
	.align		4
.L_57:
        /*0038*/ 	.byte	0x03, 0x50
        /*003a*/ 	.short	0x0000


	//----- nvinfo : EIATTR_MAXREG_COUNT
	.align		4
        /*003c*/ 	.byte	0x03, 0x1b
        /*003e*/ 	.short	0x00ff


	//----- nvinfo : EIATTR_MERCURY_ISA_VERSION
	.align		4
        /*0040*/ 	.byte	0x03, 0x5f
        /*0042*/ 	.short	0x0101


	//----- nvinfo : EIATTR_VRC_CTA_INIT_COUNT
	.align		4
        /*0044*/ 	.byte	0x02, 0x4a
	.zero		1
	.zero		1


	//----- nvinfo : EIATTR_EXIT_INSTR_OFFSETS
	.align		4
        /*0048*/ 	.byte	0x04, 0x1c
        /*004a*/ 	.short	(.L_59 - .L_58)


	//   ....[0]....
.L_58:
        /*004c*/ 	.word	0x00000060


	//   ....[1]....
        /*0050*/ 	.word	0x000000b0


	//----- nvinfo : EIATTR_CBANK_PARAM_SIZE
	.align		4
.L_59:
        /*0054*/ 	.byte	0x03, 0x19
        /*0056*/ 	.short	0x0014


	//----- nvinfo : EIATTR_PARAM_CBANK
	.align		4
        /*0058*/ 	.byte	0x04, 0x0a
        /*005a*/ 	.short	(.L_61 - .L_60)
	.align		4
.L_60:
        /*005c*/ 	.word	index@(.nv.constant0._Z17test_write_globalPjS_j)
        /*0060*/ 	.short	0x0380
        /*0062*/ 	.short	0x0014


	//----- nvinfo : EIATTR_SW_WAR
	.align		4
.L_61:
        /*0064*/ 	.byte	0x04, 0x36
        /*0066*/ 	.short	(.L_63 - .L_62)
.L_62:
        /*0068*/ 	.word	0x00000008
.L_63:


//--------------------- .nv.info._Z24test_read_global_noncoelPjS_j --------------------------
	.section	.nv.info._Z24test_read_global_noncoelPjS_j,"",@"SHT_CUDA_INFO"
	.sectionflags	@""
	.align	4


	//----- nvinfo : EIATTR_CUDA_API_VERSION
	.align		4
        /*0000*/ 	.byte	0x04, 0x37
        /*0002*/ 	.short	(.L_65 - .L_64)
.L_64:
        /*0004*/ 	.word	0x00000082


	//----- nvinfo : EIATTR_KPARAM_INFO
	.align		4
.L_65:
        /*0008*/ 	.byte	0x04, 0x17
        /*000a*/ 	.short	(.L_67 - .L_66)
.L_66:
        /*000c*/ 	.word	0x00000000
        /*0010*/ 	.short	0x0002
        /*0012*/ 	.short	0x0010
        /*0014*/ 	.byte	0x00, 0xf0, 0x11, 0x00


	//----- nvinfo : EIATTR_KPARAM_INFO
	.align		4
.L_67:
        /*0018*/ 	.byte	0x04, 0x17
        /*001a*/ 	.short	(.L_69 - .L_68)
.L_68:
        /*001c*/ 	.word	0x00000000
        /*0020*/ 	.short	0x0001
        /*0022*/ 	.short	0x0008
        /*0024*/ 	.byte	0x00, 0xf5, 0x21, 0x00


	//----- nvinfo : EIATTR_KPARAM_INFO
	.align		4
.L_69:
        /*0028*/ 	.byte	0x04, 0x17
        /*002a*/ 	.short	(.L_71 - .L_70)
.L_70:
        /*002c*/ 	.word	0x00000000
        /*0030*/ 	.short	0x0000
        /*0032*/ 	.short	0x0000
        /*0034*/ 	.byte	0x00, 0xf5, 0x21, 0x00


	//----- nvinfo : EIATTR_SPARSE_MMA_MASK
	.align		4
.L_71:
        /*0038*/ 	.byte	0x03, 0x50
        /*003a*/ 	.short	0x0000


	//----- nvinfo : EIATTR_MAXREG_COUNT
	.align		4
        /*003c*/ 	.byte	0x03, 0x1b
        /*003e*/ 	.short	0x00ff


	//----- nvinfo : EIATTR_MERCURY_ISA_VERSION
	.align		4
        /*0040*/ 	.byte	0x03, 0x5f
        /*0042*/ 	.short	0x0101


	//----- nvinfo : EIATTR_VRC_CTA_INIT_COUNT
	.align		4
        /*0044*/ 	.byte	0x02, 0x4a
	.zero		1
	.zero		1


	//----- nvinfo : EIATTR_EXIT_INSTR_OFFSETS
	.align		4
        /*0048*/ 	.byte	0x04, 0x1c
        /*004a*/ 	.short	(.L_73 - .L_72)


	//   ....[0]....
.L_72:
        /*004c*/ 	.word	0x00000010


	//----- nvinfo : EIATTR_CBANK_PARAM_SIZE
	.align		4
.L_73:
        /*0050*/ 	.byte	0x03, 0x19
        /*0052*/ 	.short	0x0014


	//----- nvinfo : EIATTR_PARAM_CBANK
	.align		4
        /*0054*/ 	.byte	0x04, 0x0a
        /*0056*/ 	.short	(.L_75 - .L_74)
	.align		4
.L_74:
        /*0058*/ 	.word	index@(.nv.constant0._Z24test_read_global_noncoelPjS_j)
        /*005c*/ 	.short	0x0380
        /*005e*/ 	.short	0x0014


	//----- nvinfo : EIATTR_SW_WAR
	.align		4
.L_75:
        /*0060*/ 	.byte	0x04, 0x36
        /*0062*/ 	.short	(.L_77 - .L_76)
.L_76:
        /*0064*/ 	.word	0x00000008
.L_77:


//--------------------- .nv.info._Z21test_read_global_coelPjS_j --------------------------
	.section	.nv.info._Z21test_read_global_coelPjS_j,"",@"SHT_CUDA_INFO"
	.sectionflags	@""
	.align	4


	//----- nvinfo : EIATTR_CUDA_API_VERSION
	.align		4
        /*0000*/ 	.byte	0x04, 0x37
        /*0002*/ 	.short	(.L_79 - .L_78)
.L_78:
        /*0004*/ 	.word	0x00000082


	//----- nvinfo : EIATTR_KPARAM_INFO
	.align		4
.L_79:
        /*0008*/ 	.byte	0x04, 0x17
        /*000a*/ 	.short	(.L_81 - .L_80)
.L_80:
        /*000c*/ 	.word	0x00000000
        /*0010*/ 	.short	0x0002
        /*0012*/ 	.short	0x0010
        /*0014*/ 	.byte	0x00, 0xf0, 0x11, 0x00


	//----- nvinfo : EIATTR_KPARAM_INFO
	.align		4
.L_81:
        /*0018*/ 	.byte	0x04, 0x17
        /*001a*/ 	.short	(.L_83 - .L_82)
.L_82:
        /*001c*/ 	.word	0x00000000
        /*0020*/ 	.short	0x0001
        /*0022*/ 	.short	0x0008
        /*0024*/ 	.byte	0x00, 0xf5, 0x21, 0x00


	//----- nvinfo : EIATTR_KPARAM_INFO
	.align		4
.L_83:
        /*0028*/ 	.byte	0x04, 0x17
        /*002a*/ 	.short	(.L_85 - .L_84)
.L_84:
        /*002c*/ 	.word	0x00000000
        /*0030*/ 	.short	0x0000
        /*0032*/ 	.short	0x0000
        /*0034*/ 	.byte	0x00, 0xf5, 0x21, 0x00


	//----- nvinfo : EIATTR_SPARSE_MMA_MASK
	.align		4
.L_85:
        /*0038*/ 	.byte	0x03, 0x50
        /*003a*/ 	.short	0x0000


	//----- nvinfo : EIATTR_MAXREG_COUNT
	.align		4
        /*003c*/ 	.byte	0x03, 0x1b
        /*003e*/ 	.short	0x00ff


	//----- nvinfo : EIATTR_MERCURY_ISA_VERSION
	.align		4
        /*0040*/ 	.byte	0x03, 0x5f
        /*0042*/ 	.short	0x0101


	//----- nvinfo : EIATTR_VRC_CTA_INIT_COUNT
	.align		4
        /*0044*/ 	.byte	0x02, 0x4a
	.zero		1
	.zero		1


	//----- nvinfo : EIATTR_EXIT_INSTR_OFFSETS
	.align		4
        /*0048*/ 	.byte	0x04, 0x1c
        /*004a*/ 	.short	(.L_87 - .L_86)


	//   ....[0]....
.L_86:
        /*004c*/ 	.word	0x00000010


	//----- nvinfo : EIATTR_CBANK_PARAM_SIZE
	.align		4
.L_87:
        /*0050*/ 	.byte	0x03, 0x19
        /*0052*/ 	.short	0x0014


	//----- nvinfo : EIATTR_PARAM_CBANK
	.align		4
        /*0054*/ 	.byte	0x04, 0x0a
        /*0056*/ 	.short	(.L_89 - .L_88)
	.align		4
.L_88:
        /*0058*/ 	.word	index@(.nv.constant0._Z21test_read_global_coelPjS_j)
        /*005c*/ 	.short	0x0380
        /*005e*/ 	.short	0x0014


	//----- nvinfo : EIATTR_SW_WAR
	.align		4
.L_89:
        /*0060*/ 	.byte	0x04, 0x36
        /*0062*/ 	.short	(.L_91 - .L_90)
.L_90:
        /*0064*/ 	.word	0x00000008
.L_91:


//--------------------- .nv.info._Z18test_overhead_initPjS_j --------------------------
	.section	.nv.info._Z18test_overhead_initPjS_j,"",@"SHT_CUDA_INFO"
	.sectionflags	@""
	.align	4


	//----- nvinfo : EIATTR_CUDA_API_VERSION
	.align		4
        /*0000*/ 	.byte	0x04, 0x37
        /*0002*/ 	.short	(.L_93 - .L_92)
.L_92:
        /*0004*/ 	.word	0x00000082


	//----- nvinfo : EIATTR_KPARAM_INFO
	.align		4
.L_93:
        /*0008*/ 	.byte	0x04, 0x17
        /*000a*/ 	.short	(.L_95 - .L_94)
.L_94:
        /*000c*/ 	.word	0x00000000
        /*0010*/ 	.short	0x0002
        /*0012*/ 	.short	0x0010
        /*0014*/ 	.byte	0x00, 0xf0, 0x11, 0x00


	//----- nvinfo : EIATTR_KPARAM_INFO
	.align		4
.L_95:
        /*0018*/ 	.byte	0x04, 0x17
        /*001a*/ 	.short	(.L_97 - .L_96)
.L_96:
        /*001c*/ 	.word	0x00000000
        /*0020*/ 	.short	0x0001
        /*0022*/ 	.short	0x0008
        /*0024*/ 	.byte	0x00, 0xf5, 0x21, 0x00


	//----- nvinfo : EIATTR_KPARAM_INFO
	.align		4
.L_97:
        /*0028*/ 	.byte	0x04, 0x17
        /*002a*/ 	.short	(.L_99 - .L_98)
.L_98:
        /*002c*/ 	.word	0x00000000
        /*0030*/ 	.short	0x0000
        /*0032*/ 	.short	0x0000
        /*0034*/ 	.byte	0x00, 0xf5, 0x21, 0x00


	//----- nvinfo : EIATTR_SPARSE_MMA_MASK
	.align		4
.L_99:
        /*0038*/ 	.byte	0x03, 0x50
        /*003a*/ 	.short	0x0000


	//----- nvinfo : EIATTR_MAXREG_COUNT
	.align		4
        /*003c*/ 	.byte	0x03, 0x1b
        /*003e*/ 	.short	0x00ff


	//----- nvinfo : EIATTR_MERCURY_ISA_VERSION
	.align		4
        /*0040*/ 	.byte	0x03, 0x5f
        /*0042*/ 	.short	0x0101


	//----- nvinfo : EIATTR_VRC_CTA_INIT_COUNT
	.align		4
        /*0044*/ 	.byte	0x02, 0x4a
	.zero		1
	.zero		1


	//----- nvinfo : EIATTR_EXIT_INSTR_OFFSETS
	.align		4
        /*0048*/ 	.byte	0x04, 0x1c
        /*004a*/ 	.short	(.L_101 - .L_100)


	//   ....[0]....
.L_100:
        /*004c*/ 	.word	0x00000010


	//----- nvinfo : EIATTR_CBANK_PARAM_SIZE
	.align		4
.L_101:
        /*0050*/ 	.byte	0x03, 0x19
        /*0052*/ 	.short	0x0014


	//----- nvinfo : EIATTR_PARAM_CBANK
	.align		4
        /*0054*/ 	.byte	0x04, 0x0a
        /*0056*/ 	.short	(.L_103 - .L_102)
	.align		4
.L_102:
        /*0058*/ 	.word	index@(.nv.constant0._Z18test_overhead_initPjS_j)
        /*005c*/ 	.short	0x0380
        /*005e*/ 	.short	0x0014


	//----- nvinfo : EIATTR_SW_WAR
	.align		4
.L_103:
        /*0060*/ 	.byte	0x04, 0x36
        /*0062*/ 	.short	(.L_105 - .L_104)
.L_104:
        /*0064*/ 	.word	0x00000008
.L_105:


//--------------------- .nv.info._Z13test_overheadPjS_j --------------------------
	.section	.nv.info._Z13test_overheadPjS_j,"",@"SHT_CUDA_INFO"
	.sectionflags	@""
	.align	4


	//----- nvinfo : EIATTR_CUDA_API_VERSION
	.align		4
        /*0000*/ 	.byte	0x04, 0x37
        /*0002*/ 	.short	(.L_107 - .L_106)
.L_106:
        /*0004*/ 	.word	0x00000082


	//----- nvinfo : EIATTR_KPARAM_INFO
	.align		4
.L_107:
        /*0008*/ 	.byte	0x04, 0x17
        /*000a*/ 	.short	(.L_109 - .L_108)
.L_108:
        /*000c*/ 	.word	0x00000000
        /*0010*/ 	.short	0x0002
        /*0012*/ 	.short	0x0010
        /*0014*/ 	.byte	0x00, 0xf0, 0x11, 0x00


	//----- nvinfo : EIATTR_KPARAM_INFO
	.align		4
.L_109:
        /*0018*/ 	.byte	0x04, 0x17
        /*001a*/ 	.short	(.L_111 - .L_110)
.L_110:
        /*001c*/ 	.word	0x00000000
        /*0020*/ 	.short	0x0001
        /*0022*/ 	.short	0x0008
        /*0024*/ 	.byte	0x00, 0xf5, 0x21, 0x00


	//----- nvinfo : EIATTR_KPARAM_INFO
	.align		4
.L_111:
        /*0028*/ 	.byte	0x04, 0x17
        /*002a*/ 	.short	(.L_113 - .L_112)
.L_112:
        /*002c*/ 	.word	0x00000000
        /*0030*/ 	.short	0x0000
        /*0032*/ 	.short	0x0000
        /*0034*/ 	.byte	0x00, 0xf5, 0x21, 0x00


	//----- nvinfo : EIATTR_SPARSE_MMA_MASK
	.align		4
.L_113:
        /*0038*/ 	.byte	0x03, 0x50
        /*003a*/ 	.short	0x0000


	//----- nvinfo : EIATTR_MAXREG_COUNT
	.align		4
        /*003c*/ 	.byte	0x03, 0x1b
        /*003e*/ 	.short	0x00ff


	//----- nvinfo : EIATTR_MERCURY_ISA_VERSION
	.align		4
        /*0040*/ 	.byte	0x03, 0x5f
        /*0042*/ 	.short	0x0101


	//----- nvinfo : EIATTR_VRC_CTA_INIT_COUNT
	.align		4
        /*0044*/ 	.byte	0x02, 0x4a
	.zero		1
	.zero		1


	//----- nvinfo : EIATTR_EXIT_INSTR_OFFSETS
	.align		4
        /*0048*/ 	.byte	0x04, 0x1c
        /*004a*/ 	.short	(.L_115 - .L_114)


	//   ....[0]....
.L_114:
        /*004c*/ 	.word	0x00000010


	//----- nvinfo : EIATTR_CBANK_PARAM_SIZE
	.align		4
.L_115:
        /*0050*/ 	.byte	0x03, 0x19
        /*0052*/ 	.short	0x0014


	//----- nvinfo : EIATTR_PARAM_CBANK
	.align		4
        /*0054*/ 	.byte	0x04, 0x0a
        /*0056*/ 	.short	(.L_117 - .L_116)
	.align		4
.L_116:
        /*0058*/ 	.word	index@(.nv.constant0._Z13test_overheadPjS_j)
        /*005c*/ 	.short	0x0380
        /*005e*/ 	.short	0x0014


	//----- nvinfo : EIATTR_SW_WAR
	.align		4
.L_117:
        /*0060*/ 	.byte	0x04, 0x36
        /*0062*/ 	.short	(.L_119 - .L_118)
.L_118:
        /*0064*/ 	.word	0x00000008
.L_119:


//--------------------- .nv.callgraph             --------------------------
	.section	.nv.callgraph,"",@"SHT_CUDA_CALLGRAPH"
	.align	4
	.sectionentsize	8
	.align		4
        /*0000*/ 	.word	0x00000000
	.align		4
        /*0004*/ 	.word	0xffffffff
	.align		4
        /*0008*/ 	.word	0x00000000
	.align		4
        /*000c*/ 	.word	0xfffffffe
	.align		4
        /*0010*/ 	.word	0x00000000
	.align		4
        /*0014*/ 	.word	0xfffffffd
	.align		4
        /*0018*/ 	.word	0x00000000
	.align		4
        /*001c*/ 	.word	0xfffffffc


//--------------------- .text._Z17test_write_sharedPjS_j --------------------------
	.section	.text._Z17test_write_sharedPjS_j,"ax",@progbits
	.align	128
        .global         _Z17test_write_sharedPjS_j
        .type           _Z17test_write_sharedPjS_j,@function
        .size           _Z17test_write_sharedPjS_j,(.L_x_6 - _Z17test_write_sharedPjS_j)
        .other          _Z17test_write_sharedPjS_j,@"STO_CUDA_ENTRY STV_DEFAULT"
_Z17test_write_sharedPjS_j:
.text._Z17test_write_sharedPjS_j:
[----:B------:R-:W-:Y:S01]  /*0000*/  LDC R1, c[0x0][0x37c] ;  /* 0x0000df00ff017b82 */ /* 0x000fe20000000800 */
[----:B------:R-:W0:Y:S01]  /*0010*/  S2R R3, SR_TID.X ;  /* 0x0000000000037919 */ /* 0x000e220000002100 */
[----:B------:R-:W0:Y:S01]  /*0020*/  LDCU UR4, c[0x0][0x360] ;  /* 0x00006c00ff0477ac */ /* 0x000e220008000800 */
[----:B------:R-:W0:Y:S02]  /*0030*/  S2R R0, SR_CTAID.X ;  /* 0x0000000000007919 */ /* 0x000e240000002500 */
[----:B0-----:R-:W-:-:S05]  /*0040*/  IMAD R0, R0, UR4, R3 ;  /* 0x0000000400007c24 */ /* 0x001fca000f8e0203 */
[----:B------:R-:W-:-:S13]  /*0050*/  ISETP.GT.U32.AND P0, PT, R0, 0x1fffffff, PT ;  /* 0x1fffffff0000780c */ /* 0x000fda0003f04070 */
[----:B------:R-:W-:Y:S05]  /*0060*/  @P0 EXIT ;  /* 0x000000000000094d */ /* 0x000fea0003800000 */
[----:B------:R-:W0:Y:S01]  /*0070*/  S2UR UR5, SR_CgaCtaId ;  /* 0x00000000000579c3 */ /* 0x000e220000008800 */
[----:B------:R-:W-:Y:S02]  /*0080*/  UMOV UR4, 0x400 ;  /* 0x0000040000047882 */ /* 0x000fe40000000000 */
[----:B0-----:R-:W-:-:S06]  /*0090*/  ULEA UR4, UR5, UR4, 0x18 ;  /* 0x0000000405047291 */ /* 0x001fcc000f8ec0ff */
[----:B------:R-:W-:-:S05]  /*00a0*/  LEA R3, R3, UR4, 0x2 ;  /* 0x0000000403037c11 */ /* 0x000fca000f8e10ff */
[----:B------:R-:W-:Y:S01]  /*00b0*/  STS [R3], R0 ;  /* 0x0000000003007388 */ /* 0x000fe20000000800 */
[----:B------:R-:W-:Y:S05]  /*00c0*/  EXIT ;  /* 0x000000000000794d */ /* 0x000fea0003800000 */
.L_x_0:
[----:B------:R-:W-:-:S00]  /*00d0*/  BRA `(.L_x_0) ;  /* 0xfffffffc00fc7947 */ /* 0x000fc0000383ffff */
[----:B------:R-:W-:-:S00]  /*00e0*/  NOP ;  /* 0x0000000000007918 */ /* 0x000fc00000000000 */
        /* <DEDUP_REMOVED lines=9> */
.L_x_6:


//--------------------- .text._Z17test_write_globalPjS_j --------------------------
	.section	.text._Z17test_write_globalPjS_j,"ax",@progbits
	.align	128
        .global         _Z17test_write_globalPjS_j
        .type           _Z17test_write_globalPjS_j,@function
        .size           _Z17test_write_globalPjS_j,(.L_x_7 - _Z17test_write_globalPjS_j)
        .other          _Z17test_write_globalPjS_j,@"STO_CUDA_ENTRY STV_DEFAULT"
_Z17test_write_globalPjS_j:
.text._Z17test_write_globalPjS_j:
[----:B------:R-:W-:Y:S01]  /*0000*/  LDC R1, c[0x0][0x37c] ;  /* 0x0000df00ff017b82 */ /* 0x000fe20000000800 */
[----:B------:R-:W0:Y:S01]  /*0010*/  S2R R5, SR_TID.X ;  /* 0x0000000000057919 */ /* 0x000e220000002100 */
[----:B------:R-:W0:Y:S01]  /*0020*/  LDCU UR4, c[0x0][0x360] ;  /* 0x00006c00ff0477ac */ /* 0x000e220008000800 */
[----:B------:R-:W0:Y:S02]  /*0030*/  S2R R0, SR_CTAID.X ;  /* 0x0000000000007919 */ /* 0x000e240000002500 */
[----:B0-----:R-:W-:-:S05]  /*0040*/  IMAD R5, R0, UR4, R5 ;  /* 0x0000000400057c24 */ /* 0x001fca000f8e0205 */
[----:B------:R-:W-:-:S13]  /*0050*/  ISETP.GT.U32.AND P0, PT, R5, 0x1fffffff, PT ;  /* 0x1fffffff0500780c */ /* 0x000fda0003f04070 */
[----:B------:R-:W-:Y:S05]  /*0060*/  @P0 EXIT ;  /* 0x000000000000094d */ /* 0x000fea0003800000 */
[----:B------:R-:W0:Y:S01]  /*0070*/  LDC.64 R2, c[0x0][0x380] ;  /* 0x0000e000ff027b82 */ /* 0x000e220000000a00 */
[----:B------:R-:W1:Y:S01]  /*0080*/  LDCU.64 UR4, c[0x0][0x358] ;  /* 0x00006b00ff0477ac */ /* 0x000e620008000a00 */
[----:B0-----:R-:W-:-:S05]  /*0090*/  IMAD.WIDE.U32 R2, R5, 0x4, R2 ;  /* 0x0000000405027825 */ /* 0x001fca00078e0002 */
[----:B-1----:R-:W-:Y:S01]  /*00a0*/  STG.E desc[UR4][R2.64], R5 ;  /* 0x0000000502007986 */ /* 0x002fe2000c101904 */
[----:B------:R-:W-:Y:S05]  /*00b0*/  EXIT ;  /* 0x000000000000794d */ /* 0x000fea0003800000 */
.L_x_1:
        /* <DEDUP_REMOVED lines=12> */
.L_x_7:


//--------------------- .text._Z24test_read_global_noncoelPjS_j --------------------------
	.section	.text._Z24test_read_global_noncoelPjS_j,"ax",@progbits
	.align	128
        .global         _Z24test_read_global_noncoelPjS_j
        .type           _Z24test_read_global_noncoelPjS_j,@function
        .size           _Z24test_read_global_noncoelPjS_j,(.L_x_8 - _Z24test_read_global_noncoelPjS_j)
        .other          _Z24test_read_global_noncoelPjS_j,@"STO_CUDA_ENTRY STV_DEFAULT"
_Z24test_read_global_noncoelPjS_j:
.text._Z24test_read_global_noncoelPjS_j:
[----:B------:R-:W-:Y:S01]  /*0000*/  LDC R1, c[0x0][0x37c] ;  /* 0x0000df00ff017b82 */ /* 0x000fe20000000800 */
[----:B------:R-:W-:Y:S05]  /*0010*/  EXIT ;  /* 0x000000000000794d */ /* 0x000fea0003800000 */
.L_x_2:
        /* <DEDUP_REMOVED lines=14> */
.L_x_8:


//--------------------- .text._Z21test_read_global_coelPjS_j --------------------------
	.section	.text._Z21test_read_global_coelPjS_j,"ax",@progbits
	.align	128
        .global         _Z21test_read_global_coelPjS_j
        .type           _Z21test_read_global_coelPjS_j,@function
        .size           _Z21test_read_global_coelPjS_j,(.L_x_9 - _Z21test_read_global_coelPjS_j)
        .other          _Z21test_read_global_coelPjS_j,@"STO_CUDA_ENTRY STV_DEFAULT"
_Z21test_read_global_coelPjS_j:
.text._Z21test_read_global_coelPjS_j:
[----:B------:R-:W-:Y:S01]  /*0000*/  LDC R1, c[0x0][0x37c] ;  /* 0x0000df00ff017b82 */ /* 0x000fe20000000800 */
[----:B------:R-:W-:Y:S05]  /*0010*/  EXIT ;  /* 0x000000000000794d */ /* 0x000fea0003800000 */
.L_x_3:
        /* <DEDUP_REMOVED lines=14> */
.L_x_9:


//--------------------- .text._Z18test_overhead_initPjS_j --------------------------
	.section	.text._Z18test_overhead_initPjS_j,"ax",@progbits
	.align	128
        .global         _Z18test_overhead_initPjS_j
        .type           _Z18test_overhead_initPjS_j,@function
        .size           _Z18test_overhead_initPjS_j,(.L_x_10 - _Z18test_overhead_initPjS_j)
        .other          _Z18test_overhead_initPjS_j,@"STO_CUDA_ENTRY STV_DEFAULT"
_Z18test_overhead_initPjS_j:
.text._Z18test_overhead_initPjS_j:
[----:B------:R-:W-:Y:S01]  /*0000*/  LDC R1, c[0x0][0x37c] ;  /* 0x0000df00ff017b82 */ /* 0x000fe20000000800 */
[----:B------:R-:W-:Y:S05]  /*0010*/  EXIT ;  /* 0x000000000000794d */ /* 0x000fea0003800000 */
.L_x_4:
        /* <DEDUP_REMOVED lines=14> */
.L_x_10:


//--------------------- .text._Z13test_overheadPjS_j --------------------------
	.section	.text._Z13test_overheadPjS_j,"ax",@progbits
	.align	128
        .global         _Z13test_overheadPjS_j
        .type           _Z13test_overheadPjS_j,@function
        .size           _Z13test_overheadPjS_j,(.L_x_11 - _Z13test_overheadPjS_j)
        .other          _Z13test_overheadPjS_j,@"STO_CUDA_ENTRY STV_DEFAULT"
_Z13test_overheadPjS_j:
.text._Z13test_overheadPjS_j:
[----:B------:R-:W-:Y:S01]  /*0000*/  LDC R1, c[0x0][0x37c] ;  /* 0x0000df00ff017b82 */ /* 0x000fe20000000800 */
[----:B------:R-:W-:Y:S05]  /*0010*/  EXIT ;  /* 0x000000000000794d */ /* 0x000fea0003800000 */
.L_x_5:
        /* <DEDUP_REMOVED lines=14> */
.L_x_11:


//--------------------- .nv.shared._Z17test_write_sharedPjS_j --------------------------
	.section	.nv.shared._Z17test_write_sharedPjS_j,"aw",@nobits
	.sectionflags	@""
	.align	16
	.zero		1024


//--------------------- .nv.shared.reserved.0     --------------------------
	.section	.nv.shared.reserved.0,"aw",@nobits
	.weak		__nv_reservedSMEM_offset_0_alias
	.size		__nv_reservedSMEM_offset_0_alias, 0, 64
	.other		__nv_reservedSMEM_offset_0_alias,@"STO_CUDA_RESERVED_SHARED STV_DEFAULT"
__nv_reservedSMEM_offset_0_alias:
	.zero		0
	.zero		64


//--------------------- .nv.shared._Z17test_write_globalPjS_j --------------------------
	.section	.nv.shared._Z17test_write_globalPjS_j,"aw",@nobits
	.sectionflags	@""
	.align	16
	.zero		1024


//--------------------- .nv.shared._Z24test_read_global_noncoelPjS_j --------------------------
	.section	.nv.shared._Z24test_read_global_noncoelPjS_j,"aw",@nobits
	.sectionflags	@""
	.align	16
	.zero		1024


//--------------------- .nv.shared._Z21test_read_global_coelPjS_j --------------------------
	.section	.nv.shared._Z21test_read_global_coelPjS_j,"aw",@nobits
	.sectionflags	@""
	.align	16
	.zero		1024


//--------------------- .nv.shared._Z18test_overhead_initPjS_j --------------------------
	.section	.nv.shared._Z18test_overhead_initPjS_j,"aw",@nobits
	.sectionflags	@""
	.align	16
	.zero		1024


//--------------------- .nv.shared._Z13test_overheadPjS_j --------------------------
	.section	.nv.shared._Z13test_overheadPjS_j,"aw",@nobits
	.sectionflags	@""
	.align	16
	.zero		1024


//--------------------- .nv.constant0._Z17test_write_sharedPjS_j --------------------------
	.section	.nv.constant0._Z17test_write_sharedPjS_j,"a",@progbits
	.sectionflags	@""
	.align	4
.nv.constant0._Z17test_write_sharedPjS_j:
	.zero		916


//--------------------- .nv.constant0._Z17test_write_globalPjS_j --------------------------
	.section	.nv.constant0._Z17test_write_globalPjS_j,"a",@progbits
	.sectionflags	@""
	.align	4
.nv.constant0._Z17test_write_globalPjS_j:
	.zero		916


//--------------------- .nv.constant0._Z24test_read_global_noncoelPjS_j --------------------------
	.section	.nv.constant0._Z24test_read_global_noncoelPjS_j,"a",@progbits
	.sectionflags	@""
	.align	4
.nv.constant0._Z24test_read_global_noncoelPjS_j:
	.zero		916


//--------------------- .nv.constant0._Z21test_read_global_coelPjS_j --------------------------
	.section	.nv.constant0._Z21test_read_global_coelPjS_j,"a",@progbits
	.sectionflags	@""
	.align	4
.nv.constant0._Z21test_read_global_coelPjS_j:
	.zero		916


//--------------------- .nv.constant0._Z18test_overhead_initPjS_j --------------------------
	.section	.nv.constant0._Z18test_overhead_initPjS_j,"a",@progbits
	.sectionflags	@""
	.align	4
.nv.constant0._Z18test_overhead_initPjS_j:
	.zero		916


//--------------------- .nv.constant0._Z13test_overheadPjS_j --------------------------
	.section	.nv.constant0._Z13test_overheadPjS_j,"a",@progbits
	.sectionflags	@""
	.align	4
.nv.constant0._Z13test_overheadPjS_j:
	.zero		916


//--------------------- SYMBOLS --------------------------

	.type		.nv.reservedSmem.offset0,@object
	.size		.nv.reservedSmem.offset0,0x4
	.type		.nv.reservedSmem.cap,@object
	.size		.nv.reservedSmem.cap,0x4
